	.headerflags	@"EF_CUDA_TEXMODE_UNIFIED EF_CUDA_64BIT_ADDRESS EF_CUDA_ACCELERATORS EF_CUDA_SM90 EF_CUDA_VIRTUAL_SM(EF_CUDA_SM90)"
	.elftype	@"ET_EXEC"


//--------------------- .nv.info                  --------------------------
	.section	.nv.info,"",@"SHT_CUDA_INFO"
	.align	4


	//----- nvinfo : EIATTR_REGCOUNT
	.align		4
        /*0000*/ 	.byte	0x04, 0x2f
        /*0002*/ 	.short	(.L_1 - .L_0)
	.align		4
.L_0:
        /*0004*/ 	.word	index@(triton_poi_fused_add_convolution_mul_7)
        /*0008*/ 	.word	0x00000014


	//----- nvinfo : EIATTR_MIN_STACK_SIZE
	.align		4
.L_1:
        /*000c*/ 	.byte	0x04, 0x12
        /*000e*/ 	.short	(.L_3 - .L_2)
	.align		4
.L_2:
        /*0010*/ 	.word	index@(triton_poi_fused_add_convolution_mul_7)
        /*0014*/ 	.word	0x00000000


	//----- nvinfo : EIATTR_FRAME_SIZE
	.align		4
.L_3:
        /*0018*/ 	.byte	0x04, 0x11
        /*001a*/ 	.short	(.L_5 - .L_4)
	.align		4
.L_4:
        /*001c*/ 	.word	index@(triton_poi_fused_add_convolution_mul_7)
        /*0020*/ 	.word	0x00000000


	//----- nvinfo : EIATTR_MIN_STACK_SIZE
	.align		4
.L_5:
        /*0024*/ 	.byte	0x04, 0x12
        /*0026*/ 	.short	(.L_7 - .L_6)
	.align		4
.L_6:
        /*0028*/ 	.word	index@(triton_poi_fused_add_convolution_mul_7)
        /*002c*/ 	.word	0x00000000
.L_7:


//--------------------- .nv.info.triton_poi_fused_add_convolution_mul_7 --------------------------
	.section	.nv.info.triton_poi_fused_add_convolution_mul_7,"",@"SHT_CUDA_INFO"
	.sectionflags	@""
	.align	4


	//----- nvinfo : EIATTR_CUDA_API_VERSION
	.align		4
        /*0000*/ 	.byte	0x04, 0x37
        /*0002*/ 	.short	(.L_9 - .L_8)
.L_8:
        /*0004*/ 	.word	0x0000007c


	//----- nvinfo : EIATTR_KPARAM_INFO
	.align		4
.L_9:
        /*0008*/ 	.byte	0x04, 0x17
        /*000a*/ 	.short	(.L_11 - .L_10)
.L_10:
        /*000c*/ 	.word	0x00000000
        /*0010*/ 	.short	0x0004
        /*0012*/ 	.short	0x0020
        /*0014*/ 	.byte	0x00, 0xf0, 0x11, 0x00


	//----- nvinfo : EIATTR_KPARAM_INFO
	.align		4
.L_11:
        /*0018*/ 	.byte	0x04, 0x17
        /*001a*/ 	.short	(.L_13 - .L_12)
.L_12:
        /*001c*/ 	.word	0x00000000
        /*0020*/ 	.short	0x0003
        /*0022*/ 	.short	0x0018
        /*0024*/ 	.byte	0x00, 0xf4, 0x21, 0x00


	//----- nvinfo : EIATTR_KPARAM_INFO
	.align		4
.L_13:
        /*0028*/ 	.byte	0x04, 0x17
        /*002a*/ 	.short	(.L_15 - .L_14)
.L_14:
        /*002c*/ 	.word	0x00000000
        /*0030*/ 	.short	0x0002
        /*0032*/ 	.short	0x0010
        /*0034*/ 	.byte	0x00, 0xf4, 0x21, 0x00


	//----- nvinfo : EIATTR_KPARAM_INFO
	.align		4
.L_15:
        /*0038*/ 	.byte	0x04, 0x17
        /*003a*/ 	.short	(.L_17 - .L_16)
.L_16:
        /*003c*/ 	.word	0x00000000
        /*0040*/ 	.short	0x0001
        /*0042*/ 	.short	0x0008
        /*0044*/ 	.byte	0x00, 0xf4, 0x21, 0x00


	//----- nvinfo : EIATTR_KPARAM_INFO
	.align		4
.L_17:
        /*0048*/ 	.byte	0x04, 0x17
        /*004a*/ 	.short	(.L_19 - .L_18)
.L_18:
        /*004c*/ 	.word	0x00000000
        /*0050*/ 	.short	0x0000
        /*0052*/ 	.short	0x0000
        /*0054*/ 	.byte	0x00, 0xf4, 0x21, 0x00


	//----- nvinfo : EIATTR_SPARSE_MMA_MASK
	.align		4
.L_19:
        /*0058*/ 	.byte	0x03, 0x50
        /*005a*/ 	.short	0x0000


	//----- nvinfo : EIATTR_MAXREG_COUNT
	.align		4
        /*005c*/ 	.byte	0x03, 0x1b
        /*005e*/ 	.short	0x00ff


	//----- nvinfo : EIATTR_EXIT_INSTR_OFFSETS
	.align		4
        /*0060*/ 	.byte	0x04, 0x1c
        /*0062*/ 	.short	(.L_21 - .L_20)


	//   ....[0]....
.L_20:
        /*0064*/ 	.word	0x00000270


	//   ....[1]....
        /*0068*/ 	.word	0x00000290


	//----- nvinfo : EIATTR_REQNTID
	.align		4
.L_21:
        /*006c*/ 	.byte	0x04, 0x10
        /*006e*/ 	.short	(.L_23 - .L_22)
.L_22:
        /*0070*/ 	.word	0x00000080
        /*0074*/ 	.word	0x00000001
        /*0078*/ 	.word	0x00000001


	//----- nvinfo : EIATTR_CBANK_PARAM_SIZE
	.align		4
.L_23:
        /*007c*/ 	.byte	0x03, 0x19
        /*007e*/ 	.short	0x0024


	//----- nvinfo : EIATTR_PARAM_CBANK
	.align		4
        /*0080*/ 	.byte	0x04, 0x0a
        /*0082*/ 	.short	(.L_25 - .L_24)
	.align		4
.L_24:
        /*0084*/ 	.word	index@(.nv.constant0.triton_poi_fused_add_convolution_mul_7)
        /*0088*/ 	.short	0x0210
        /*008a*/ 	.short	0x0024


	//----- nvinfo : EIATTR_SW_WAR
	.align		4
.L_25:
        /*008c*/ 	.byte	0x04, 0x36
        /*008e*/ 	.short	(.L_27 - .L_26)
.L_26:
        /*0090*/ 	.word	0x00000008
.L_27:


//--------------------- .nv.callgraph             --------------------------
	.section	.nv.callgraph,"",@"SHT_CUDA_CALLGRAPH"
	.align	4
	.sectionentsize	8
	.align		4
        /*0000*/ 	.word	0x00000000
	.align		4
        /*0004*/ 	.word	0xffffffff
	.align		4
        /*0008*/ 	.word	0x00000000
	.align		4
        /*000c*/ 	.word	0xfffffffe
	.align		4
        /*0010*/ 	.word	0x00000000
	.align		4
        /*0014*/ 	.word	0xfffffffd
	.align		4
        /*0018*/ 	.word	0x00000000
	.align		4
        /*001c*/ 	.word	0xfffffffc


//--------------------- .text.triton_poi_fused_add_convolution_mul_7 --------------------------
	.section	.text.triton_poi_fused_add_convolution_mul_7,"ax",@progbits
	.align	128
        .global         triton_poi_fused_add_convolution_mul_7
        .type           triton_poi_fused_add_convolution_mul_7,@function
        .size           triton_poi_fused_add_convolution_mul_7,(.L_x_1 - triton_poi_fused_add_convolution_mul_7)
        .other          triton_poi_fused_add_convolution_mul_7,@"STO_CUDA_ENTRY STV_DEFAULT"
triton_poi_fused_add_convolution_mul_7:
.text.triton_poi_fused_add_convolution_mul_7:
[----:B------:R-:W0:Y:S02]  /*0000*/  LDC R1, c[0x0][0x28] ;  /* 0x00000a00ff017b82 */ /* 0x000e240000000800 */
[----:B------:R-:W1:Y:S01]  /*0010*/  S2R R0, SR_TID.X ;  /* 0x0000000000007919 */ /* 0x000e620000002100 */
[----:B------:R-:W2:Y:S01]  /*0020*/  LDC.64 R8, c[0x0][0x218] ;  /* 0x00008600ff087b82 */ /* 0x000ea20000000a00 */
[----:B------:R-:W-:Y:S01]  /*0030*/  HFMA2.MMA R15, -RZ, RZ, 0, 0 ;  /* 0x00000000ff0f7435 */ /* 0x000fe200000001ff */
[----:B------:R-:W-:Y:S01]  /*0040*/  ULDC.64 UR4, c[0x0][0x208] ;  /* 0x0000820000047ab9 */ /* 0x000fe20000000a00 */
[----:B------:R-:W3:Y:S05]  /*0050*/  S2R R11, SR_CTAID.X ;  /* 0x00000000000b7919 */ /* 0x000eea0000002500 */
[----:B------:R-:W4:Y:S08]  /*0060*/  LDC.64 R6, c[0x0][0x210] ;  /* 0x00008400ff067b82 */ /* 0x000f300000000a00 */
[----:B------:R-:W5:Y:S01]  /*0070*/  LDC.64 R4, c[0x0][0x220] ;  /* 0x00008800ff047b82 */ /* 0x000f620000000a00 */
[----:B-1----:R-:W-:Y:S01]  /*0080*/  IMAD.SHL.U32 R0, R0, 0x2, RZ ;  /* 0x0000000200007824 */ /* 0x002fe200078e00ff */
[----:B---3--:R-:W-:-:S04]  /*0090*/  SHF.R.S32.HI R2, RZ, 0x17, R11 ;  /* 0x00000017ff027819 */ /* 0x008fc8000001140b */
[----:B------:R-:W-:Y:S02]  /*00a0*/  LOP3.LUT R0, R0, 0xfe, RZ, 0xc0, !PT ;  /* 0x000000fe00007812 */ /* 0x000fe400078ec0ff */
[----:B------:R-:W-:Y:S02]  /*00b0*/  SGXT R2, R2, 0x1 ;  /* 0x000000010202781a */ /* 0x000fe40000000200 */
[----:B------:R-:W-:-:S04]  /*00c0*/  LEA R11, R11, R0, 0x8 ;  /* 0x000000000b0b7211 */ /* 0x000fc800078e40ff */
[----:B------:R-:W-:Y:S01]  /*00d0*/  LEA.HI R2, R2, R11, RZ, 0x4 ;  /* 0x0000000b02027211 */ /* 0x000fe200078f20ff */
[C---:B----4-:R-:W-:Y:S01]  /*00e0*/  IMAD.WIDE R6, R11.reuse, 0x4, R6 ;  /* 0x000000040b067825 */ /* 0x050fe200078e0206 */
[----:B------:R-:W-:Y:S02]  /*00f0*/  ISETP.GE.AND P0, PT, R11, 0x100, PT ;  /* 0x000001000b00780c */ /* 0x000fe40003f06270 */
[----:B------:R-:W-:Y:S02]  /*0100*/  SHF.R.S32.HI R0, RZ, 0x4, R2 ;  /* 0x00000004ff007819 */ /* 0x000fe40000011402 */
[----:B------:R-:W1:Y:S02]  /*0110*/  LDC.64 R2, c[0x0][0x228] ;  /* 0x00008a00ff027b82 */ /* 0x000e640000000a00 */
[----:B------:R-:W-:-:S04]  /*0120*/  LEA.HI R10, R0, R0, RZ, 0x2 ;  /* 0x00000000000a7211 */ /* 0x000fc800078f10ff */
[----:B------:R-:W-:-:S05]  /*0130*/  LOP3.LUT R13, R10, 0xfffffffc, RZ, 0xc0, !PT ;  /* 0xfffffffc0a0d7812 */ /* 0x000fca00078ec0ff */
[----:B------:R-:W-:Y:S02]  /*0140*/  IMAD.IADD R13, R0, 0x1, -R13 ;  /* 0x00000001000d7824 */ /* 0x000fe400078e0a0d */
[----:B------:R-:W-:Y:S02]  /*0150*/  IMAD.MOV.U32 R0, RZ, RZ, RZ ;  /* 0x000000ffff007224 */ /* 0x000fe400078e00ff */
[----:B--2---:R-:W-:Y:S01]  /*0160*/  IMAD.WIDE R8, R13, 0x4, R8 ;  /* 0x000000040d087825 */ /* 0x004fe200078e0208 */
[----:B------:R-:W-:Y:S02]  /*0170*/  CS2R R12, SRZ ;  /* 0x00000000000c7805 */ /* 0x000fe4000001ff00 */
[----:B------:R-:W-:Y:S01]  /*0180*/  CS2R R16, SRZ ;  /* 0x0000000000107805 */ /* 0x000fe2000001ff00 */
[C---:B-----5:R-:W-:Y:S01]  /*0190*/  IMAD.WIDE R4, R11.reuse, 0x4, R4 ;  /* 0x000000040b047825 */ /* 0x060fe200078e0204 */
[----:B------:R-:W2:Y:S04]  /*01a0*/  @!P0 LDG.E.EL R15, desc[UR4][R8.64] ;  /* 0x00000004080f8981 */ /* 0x000ea8000c2e1900 */
[----:B------:R-:W3:Y:S01]  /*01b0*/  @!P0 LDG.E.EL R0, desc[UR4][R8.64] ;  /* 0x0000000408008981 */ /* 0x000ee2000c2e1900 */
[----:B-1----:R-:W-:Y:S01]  /*01c0*/  IMAD.WIDE R2, R11, 0x4, R2 ;  /* 0x000000040b027825 */ /* 0x002fe200078e0202 */
[----:B------:R-:W-:-:S02]  /*01d0*/  CS2R R10, SRZ ;  /* 0x00000000000a7805 */ /* 0x000fc4000001ff00 */
[----:B------:R-:W2:Y:S04]  /*01e0*/  @!P0 LDG.E.64 R12, desc[UR4][R6.64] ;  /* 0x00000004060c8981 */ /* 0x000ea8000c1e1b00 */
[----:B------:R-:W4:Y:S04]  /*01f0*/  @!P0 LDG.E.64 R16, desc[UR4][R4.64] ;  /* 0x0000000404108981 */ /* 0x000f28000c1e1b00 */
[----:B------:R-:W5:Y:S01]  /*0200*/  @!P0 LDG.E.64 R10, desc[UR4][R2.64] ;  /* 0x00000004020a8981 */ /* 0x000f62000c1e1b00 */
[----:B--2---:R-:W-:Y:S01]  /*0210*/  FADD R15, R15, R12 ;  /* 0x0000000c0f0f7221 */ /* 0x004fe20000000000 */
[----:B---3--:R-:W-:-:S03]  /*0220*/  FADD R0, R0, R13 ;  /* 0x0000000d00007221 */ /* 0x008fc60000000000 */
[----:B----4-:R-:W-:Y:S01]  /*0230*/  FFMA R15, R15, 0.20000000298023223877, R16 ;  /* 0x3e4ccccd0f0f7823 */ /* 0x010fe20000000010 */
[----:B------:R-:W-:-:S03]  /*0240*/  FFMA R0, R0, 0.20000000298023223877, R17 ;  /* 0x3e4ccccd00007823 */ /* 0x000fc60000000011 */
[----:B-----5:R-:W-:Y:S01]  /*0250*/  FFMA R10, R15, 0.20000000298023223877, R10 ;  /* 0x3e4ccccd0f0a7823 */ /* 0x020fe2000000000a */
[----:B------:R-:W-:Y:S01]  /*0260*/  FFMA R11, R0, 0.20000000298023223877, R11 ;  /* 0x3e4ccccd000b7823 */ /* 0x000fe2000000000b */
[----:B------:R-:W-:Y:S06]  /*0270*/  @P0 EXIT ;  /* 0x000000000000094d */ /* 0x000fec0003800000 */
[----:B------:R-:W-:Y:S01]  /*0280*/  STG.E.64 desc[UR4][R6.64], R10 ;  /* 0x0000000a06007986 */ /* 0x000fe2000c101b04 */
[----:B------:R-:W-:Y:S05]  /*0290*/  EXIT ;  /* 0x000000000000794d */ /* 0x000fea0003800000 */
.L_x_0:
[----:B------:R-:W-:-:S00]  /*02a0*/  BRA `(.L_x_0) ;  /* 0xfffffffc00fc7947 */ /* 0x000fc0000383ffff */
[----:B------:R-:W-:-:S00]  /*02b0*/  NOP ;  /* 0x0000000000007918 */ /* 0x000fc00000000000 */
        /* <DEDUP_REMOVED lines=12> */
.L_x_1:


//--------------------- .nv.constant0.triton_poi_fused_add_convolution_mul_7 --------------------------
	.section	.nv.constant0.triton_poi_fused_add_convolution_mul_7,"a",@progbits
	.sectionflags	@""
	.align	4
.nv.constant0.triton_poi_fused_add_convolution_mul_7:
	.zero		564
